	.headerflags	@"EF_CUDA_TEXMODE_UNIFIED EF_CUDA_64BIT_ADDRESS EF_CUDA_ACCELERATORS EF_CUDA_SM90 EF_CUDA_VIRTUAL_SM(EF_CUDA_SM90)"
	.elftype	@"ET_EXEC"


//--------------------- .nv.info                  --------------------------
	.section	.nv.info,"",@"SHT_CUDA_INFO"
	.align	4


	//----- nvinfo : EIATTR_REGCOUNT
	.align		4
        /*0000*/ 	.byte	0x04, 0x2f
        /*0002*/ 	.short	(.L_3 - .L_2)
	.align		4
.L_2:
        /*0004*/ 	.word	index@(triton_poi_fused__native_batch_norm_legit_no_training_add_relu_41)
        /*0008*/ 	.word	0x00000030


	//----- nvinfo : EIATTR_MIN_STACK_SIZE
	.align		4
.L_3:
        /*000c*/ 	.byte	0x04, 0x12
        /*000e*/ 	.short	(.L_5 - .L_4)
	.align		4
.L_4:
        /*0010*/ 	.word	index@(triton_poi_fused__native_batch_norm_legit_no_training_add_relu_41)
        /*0014*/ 	.word	0x00000000


	//----- nvinfo : EIATTR_FRAME_SIZE
	.align		4
.L_5:
        /*0018*/ 	.byte	0x04, 0x11
        /*001a*/ 	.short	(.L_7 - .L_6)
	.align		4
.L_6:
        /*001c*/ 	.word	index@(triton_poi_fused__native_batch_norm_legit_no_training_add_relu_41)
        /*0020*/ 	.word	0x00000000


	//----- nvinfo : EIATTR_MIN_STACK_SIZE
	.align		4
.L_7:
        /*0024*/ 	.byte	0x04, 0x12
        /*0026*/ 	.short	(.L_9 - .L_8)
	.align		4
.L_8:
        /*0028*/ 	.word	index@(triton_poi_fused__native_batch_norm_legit_no_training_add_relu_41)
        /*002c*/ 	.word	0x00000000
.L_9:


//--------------------- .nv.info.triton_poi_fused__native_batch_norm_legit_no_training_add_relu_41 --------------------------
	.section	.nv.info.triton_poi_fused__native_batch_norm_legit_no_training_add_relu_41,"",@"SHT_CUDA_INFO"
	.sectionflags	@""
	.align	4


	//----- nvinfo : EIATTR_CUDA_API_VERSION
	.align		4
        /*0000*/ 	.byte	0x04, 0x37
        /*0002*/ 	.short	(.L_11 - .L_10)
.L_10:
        /*0004*/ 	.word	0x0000007c


	//----- nvinfo : EIATTR_KPARAM_INFO
	.align		4
.L_11:
        /*0008*/ 	.byte	0x04, 0x17
        /*000a*/ 	.short	(.L_13 - .L_12)
.L_12:
        /*000c*/ 	.word	0x00000000
        /*0010*/ 	.short	0x000b
        /*0012*/ 	.short	0x0058
        /*0014*/ 	.byte	0x00, 0xf0, 0x11, 0x00


	//----- nvinfo : EIATTR_KPARAM_INFO
	.align		4
.L_13:
        /*0018*/ 	.byte	0x04, 0x17
        /*001a*/ 	.short	(.L_15 - .L_14)
.L_14:
        /*001c*/ 	.word	0x00000000
        /*0020*/ 	.short	0x000a
        /*0022*/ 	.short	0x0050
        /*0024*/ 	.byte	0x00, 0xf4, 0x21, 0x00


	//----- nvinfo : EIATTR_KPARAM_INFO
	.align		4
.L_15:
        /*0028*/ 	.byte	0x04, 0x17
        /*002a*/ 	.short	(.L_17 - .L_16)
.L_16:
        /*002c*/ 	.word	0x00000000
        /*0030*/ 	.short	0x0009
        /*0032*/ 	.short	0x0048
        /*0034*/ 	.byte	0x00, 0xf4, 0x21, 0x00


	//----- nvinfo : EIATTR_KPARAM_INFO
	.align		4
.L_17:
        /*0038*/ 	.byte	0x04, 0x17
        /*003a*/ 	.short	(.L_19 - .L_18)
.L_18:
        /*003c*/ 	.word	0x00000000
        /*0040*/ 	.short	0x0008
        /*0042*/ 	.short	0x0040
        /*0044*/ 	.byte	0x00, 0xf4, 0x21, 0x00


	//----- nvinfo : EIATTR_KPARAM_INFO
	.align		4
.L_19:
        /*0048*/ 	.byte	0x04, 0x17
        /*004a*/ 	.short	(.L_21 - .L_20)
.L_20:
        /*004c*/ 	.word	0x00000000
        /*0050*/ 	.short	0x0007
        /*0052*/ 	.short	0x0038
        /*0054*/ 	.byte	0x00, 0xf4, 0x21, 0x00


	//----- nvinfo : EIATTR_KPARAM_INFO
	.align		4
.L_21:
        /*0058*/ 	.byte	0x04, 0x17
        /*005a*/ 	.short	(.L_23 - .L_22)
.L_22:
        /*005c*/ 	.word	0x00000000
        /*0060*/ 	.short	0x0006
        /*0062*/ 	.short	0x0030
        /*0064*/ 	.byte	0x00, 0xf4, 0x21, 0x00


	//----- nvinfo : EIATTR_KPARAM_INFO
	.align		4
.L_23:
        /*0068*/ 	.byte	0x04, 0x17
        /*006a*/ 	.short	(.L_25 - .L_24)
.L_24:
        /*006c*/ 	.word	0x00000000
        /*0070*/ 	.short	0x0005
        /*0072*/ 	.short	0x0028
        /*0074*/ 	.byte	0x00, 0xf4, 0x21, 0x00


	//----- nvinfo : EIATTR_KPARAM_INFO
	.align		4
.L_25:
        /*0078*/ 	.byte	0x04, 0x17
        /*007a*/ 	.short	(.L_27 - .L_26)
.L_26:
        /*007c*/ 	.word	0x00000000
        /*0080*/ 	.short	0x0004
        /*0082*/ 	.short	0x0020
        /*0084*/ 	.byte	0x00, 0xf4, 0x21, 0x00


	//----- nvinfo : EIATTR_KPARAM_INFO
	.align		4
.L_27:
        /*0088*/ 	.byte	0x04, 0x17
        /*008a*/ 	.short	(.L_29 - .L_28)
.L_28:
        /*008c*/ 	.word	0x00000000
        /*0090*/ 	.short	0x0003
        /*0092*/ 	.short	0x0018
        /*0094*/ 	.byte	0x00, 0xf4, 0x21, 0x00


	//----- nvinfo : EIATTR_KPARAM_INFO
	.align		4
.L_29:
        /*0098*/ 	.byte	0x04, 0x17
        /*009a*/ 	.short	(.L_31 - .L_30)
.L_30:
        /*009c*/ 	.word	0x00000000
        /*00a0*/ 	.short	0x0002
        /*00a2*/ 	.short	0x0010
        /*00a4*/ 	.byte	0x00, 0xf4, 0x21, 0x00


	//----- nvinfo : EIATTR_KPARAM_INFO
	.align		4
.L_31:
        /*00a8*/ 	.byte	0x04, 0x17
        /*00aa*/ 	.short	(.L_33 - .L_32)
.L_32:
        /*00ac*/ 	.word	0x00000000
        /*00b0*/ 	.short	0x0001
        /*00b2*/ 	.short	0x0008
        /*00b4*/ 	.byte	0x00, 0xf4, 0x21, 0x00


	//----- nvinfo : EIATTR_KPARAM_INFO
	.align		4
.L_33:
        /*00b8*/ 	.byte	0x04, 0x17
        /*00ba*/ 	.short	(.L_35 - .L_34)
.L_34:
        /*00bc*/ 	.word	0x00000000
        /*00c0*/ 	.short	0x0000
        /*00c2*/ 	.short	0x0000
        /*00c4*/ 	.byte	0x00, 0xf4, 0x21, 0x00


	//----- nvinfo : EIATTR_SPARSE_MMA_MASK
	.align		4
.L_35:
        /*00c8*/ 	.byte	0x03, 0x50
        /*00ca*/ 	.short	0x0000


	//----- nvinfo : EIATTR_MAXREG_COUNT
	.align		4
        /*00cc*/ 	.byte	0x03, 0x1b
        /*00ce*/ 	.short	0x00ff


	//----- nvinfo : EIATTR_EXIT_INSTR_OFFSETS
	.align		4
        /*00d0*/ 	.byte	0x04, 0x1c
        /*00d2*/ 	.short	(.L_37 - .L_36)


	//   ....[0]....
.L_36:
        /*00d4*/ 	.word	0x000012d0


	//----- nvinfo : EIATTR_REQNTID
	.align		4
.L_37:
        /*00d8*/ 	.byte	0x04, 0x10
        /*00da*/ 	.short	(.L_39 - .L_38)
.L_38:
        /*00dc*/ 	.word	0x00000080
        /*00e0*/ 	.word	0x00000001
        /*00e4*/ 	.word	0x00000001


	//----- nvinfo : EIATTR_CBANK_PARAM_SIZE
	.align		4
.L_39:
        /*00e8*/ 	.byte	0x03, 0x19
        /*00ea*/ 	.short	0x005c


	//----- nvinfo : EIATTR_PARAM_CBANK
	.align		4
        /*00ec*/ 	.byte	0x04, 0x0a
        /*00ee*/ 	.short	(.L_41 - .L_40)
	.align		4
.L_40:
        /*00f0*/ 	.word	index@(.nv.constant0.triton_poi_fused__native_batch_norm_legit_no_training_add_relu_41)
        /*00f4*/ 	.short	0x0210
        /*00f6*/ 	.short	0x005c


	//----- nvinfo : EIATTR_SW_WAR
	.align		4
.L_41:
        /*00f8*/ 	.byte	0x04, 0x36
        /*00fa*/ 	.short	(.L_43 - .L_42)
.L_42:
        /*00fc*/ 	.word	0x00000008
.L_43:


//--------------------- .nv.callgraph             --------------------------
	.section	.nv.callgraph,"",@"SHT_CUDA_CALLGRAPH"
	.align	4
	.sectionentsize	8
	.align		4
        /*0000*/ 	.word	0x00000000
	.align		4
        /*0004*/ 	.word	0xffffffff
	.align		4
        /*0008*/ 	.word	0x00000000
	.align		4
        /*000c*/ 	.word	0xfffffffe
	.align		4
        /*0010*/ 	.word	0x00000000
	.align		4
        /*0014*/ 	.word	0xfffffffd
	.align		4
        /*0018*/ 	.word	0x00000000
	.align		4
        /*001c*/ 	.word	0xfffffffc


//--------------------- .nv.constant4             --------------------------
	.section	.nv.constant4,"a",@progbits
	.align	8
	.align		8
.nv.constant4:
        /*0000*/ 	.dword	_$_str
	.align		8
        /*0008*/ 	.dword	_$_str_$_2


//--------------------- .text.triton_poi_fused__native_batch_norm_legit_no_training_add_relu_41 --------------------------
	.section	.text.triton_poi_fused__native_batch_norm_legit_no_training_add_relu_41,"ax",@progbits
	.align	128
        .global         triton_poi_fused__native_batch_norm_legit_no_training_add_relu_41
        .type           triton_poi_fused__native_batch_norm_legit_no_training_add_relu_41,@function
        .size           triton_poi_fused__native_batch_norm_legit_no_training_add_relu_41,(.L_x_1 - triton_poi_fused__native_batch_norm_legit_no_training_add_relu_41)
        .other          triton_poi_fused__native_batch_norm_legit_no_training_add_relu_41,@"STO_CUDA_ENTRY STV_DEFAULT"
triton_poi_fused__native_batch_norm_legit_no_training_add_relu_41:
.text.triton_poi_fused__native_batch_norm_legit_no_training_add_relu_41:
[----:B------:R-:W-:Y:S01]  /*0000*/  LDC R1, c[0x0][0x28] ;  /* 0x00000a00ff017b82 */ /* 0x000fe20000000800 */
[----:B------:R-:W1:Y:S07]  /*0010*/  S2R R0, SR_TID.X ;  /* 0x0000000000007919 */ /* 0x000e6e0000002100 */
[----:B------:R-:W2:Y:S01]  /*0020*/  LDC.64 R20, c[0x0][0x228] ;  /* 0x00008a00ff147b82 */ /* 0x000ea20000000a00 */
[----:B------:R-:W-:Y:S01]  /*0030*/  ULDC.64 UR4, c[0x0][0x208] ;  /* 0x0000820000047ab9 */ /* 0x000fe20000000a00 */
[----:B------:R-:W3:Y:S06]  /*0040*/  S2R R5, SR_CTAID.X ;  /* 0x0000000000057919 */ /* 0x000eec0000002500 */
[----:B------:R-:W4:Y:S08]  /*0050*/  LDC.64 R30, c[0x0][0x220] ;  /* 0x00008800ff1e7b82 */ /* 0x000f300000000a00 */
[----:B------:R-:W5:Y:S08]  /*0060*/  LDC.64 R28, c[0x0][0x218] ;  /* 0x00008600ff1c7b82 */ /* 0x000f700000000a00 */
[----:B------:R-:W5:Y:S01]  /*0070*/  LDC.64 R42, c[0x0][0x230] ;  /* 0x00008c00ff2a7b82 */ /* 0x000f620000000a00 */
[----:B-1----:R-:W-:-:S07]  /*0080*/  SHF.L.U32 R0, R0, 0x2, RZ ;  /* 0x0000000200007819 */ /* 0x002fce00000006ff */
[----:B------:R-:W1:Y:S01]  /*0090*/  LDC.64 R40, c[0x0][0x238] ;  /* 0x00008e00ff287b82 */ /* 0x000e620000000a00 */
[----:B---3--:R-:W-:Y:S02]  /*00a0*/  SHF.R.S32.HI R3, RZ, 0x15, R5 ;  /* 0x00000015ff037819 */ /* 0x008fe40000011405 */
[----:B------:R-:W-:Y:S02]  /*00b0*/  LOP3.LUT R0, R0, 0x1fc, RZ, 0xc0, !PT ;  /* 0x000001fc00007812 */ /* 0x000fe400078ec0ff */
[----:B------:R-:W-:Y:S02]  /*00c0*/  SGXT R3, R3, 0x1 ;  /* 0x000000010303781a */ /* 0x000fe40000000200 */
[----:B------:R-:W-:-:S04]  /*00d0*/  LEA R0, R5, R0, 0xa ;  /* 0x0000000005007211 */ /* 0x000fc800078e50ff */
[----:B------:R-:W-:-:S04]  /*00e0*/  LEA.HI R2, R3, R0, RZ, 0xc ;  /* 0x0000000003027211 */ /* 0x000fc800078f60ff */
[----:B------:R-:W-:-:S04]  /*00f0*/  LOP3.LUT R5, R2, 0xfffff000, RZ, 0xc0, !PT ;  /* 0xfffff00002057812 */ /* 0x000fc800078ec0ff */
[----:B------:R-:W-:-:S05]  /*0100*/  IADD3 R38, R0, -R5, RZ ;  /* 0x8000000500267210 */ /* 0x000fca0007ffe0ff */
[----:B--2---:R-:W-:-:S06]  /*0110*/  IMAD.WIDE R24, R38, 0x4, R20 ;  /* 0x0000000426187825 */ /* 0x004fcc00078e0214 */
[----:B------:R-:W2:Y:S01]  /*0120*/  LDG.E.EL.128 R24, desc[UR4][R24.64] ;  /* 0x0000000418187981 */ /* 0x000ea2000c2e1d00 */
[----:B----4-:R-:W-:-:S04]  /*0130*/  IMAD.WIDE R16, R38, 0x4, R30 ;  /* 0x0000000426107825 */ /* 0x010fc800078e021e */
[----:B-----5:R-:W-:Y:S02]  /*0140*/  IMAD.WIDE R28, R0, 0x4, R28 ;  /* 0x00000004001c7825 */ /* 0x020fe400078e021c */
[----:B------:R-:W3:Y:S04]  /*0150*/  LDG.E.EL.128 R16, desc[UR4][R16.64] ;  /* 0x0000000410107981 */ /* 0x000ee8000c2e1d00 */
[----:B------:R-:W3:Y:S01]  /*0160*/  LDG.E.128 R8, desc[UR4][R28.64] ;  /* 0x000000041c087981 */ /* 0x000ee2000c1e1d00 */
[----:B0-----:R-:W-:-:S04]  /*0170*/  IMAD.WIDE R4, R38, 0x4, R42 ;  /* 0x0000000426047825 */ /* 0x001fc800078e022a */
[----:B-1----:R-:W-:Y:S02]  /*0180*/  IMAD.WIDE R12, R38, 0x4, R40 ;  /* 0x00000004260c7825 */ /* 0x002fe400078e0228 */
[----:B------:R-:W4:Y:S04]  /*0190*/  LDG.E.EL.128 R4, desc[UR4][R4.64] ;  /* 0x0000000404047981 */ /* 0x000f28000c2e1d00 */
[----:B------:R-:W4:Y:S01]  /*01a0*/  LDG.E.EL.128 R12, desc[UR4][R12.64] ;  /* 0x000000040c0c7981 */ /* 0x000f22000c2e1d00 */
[----:B------:R-:W-:-:S04]  /*01b0*/  IADD3 R2, R0, 0x200, RZ ;  /* 0x0000020000027810 */ /* 0x000fc80007ffe0ff */
[----:B------:R-:W-:-:S04]  /*01c0*/  LEA.HI R3, R3, R2, RZ, 0xc ;  /* 0x0000000203037211 */ /* 0x000fc800078f60ff */
[----:B------:R-:W-:-:S04]  /*01d0*/  LOP3.LUT R37, R3, 0xfffff000, RZ, 0xc0, !PT ;  /* 0xfffff00003257812 */ /* 0x000fc800078ec0ff */
[----:B------:R-:W-:Y:S01]  /*01e0*/  IADD3 R37, R2, -R37, RZ ;  /* 0x8000002502257210 */ /* 0x000fe20007ffe0ff */
[----:B------:R-:W-:-:S04]  /*01f0*/  HFMA2.MMA R2, -RZ, RZ, 1.625, 0 ;  /* 0x3e800000ff027435 */ /* 0x000fc800000001ff */
[----:B------:R-:W-:-:S04]  /*0200*/  IMAD.WIDE R20, R37, 0x4, R20 ;  /* 0x0000000425147825 */ /* 0x000fc800078e0214 */
[----:B------:R-:W-:Y:S02]  /*0210*/  IMAD.WIDE R32, R37, 0x4, R30 ;  /* 0x0000000425207825 */ /* 0x000fe400078e021e */
[----:B------:R-:W5:Y:S04]  /*0220*/  LDG.E.128 R28, desc[UR4][R28.64+0x800] ;  /* 0x000800041c1c7981 */ /* 0x000f68000c1e1d00 */
[----:B------:R-:W5:Y:S01]  /*0230*/  LDG.E.EL.128 R32, desc[UR4][R32.64] ;  /* 0x0000000420207981 */ /* 0x000f62000c2e1d00 */
[----:B--2---:R-:W-:Y:S01]  /*0240*/  FADD R25, R25, 9.9999997473787516356e-06 ;  /* 0x3727c5ac19197421 */ /* 0x004fe20000000000 */
[----:B------:R-:W-:-:S03]  /*0250*/  FADD R23, R24, 9.9999997473787516356e-06 ;  /* 0x3727c5ac18177421 */ /* 0x000fc60000000000 */
[----:B------:R-:W0:Y:S08]  /*0260*/  MUFU.SQRT R24, R25 ;  /* 0x0000001900187308 */ /* 0x000e300000002000 */
[----:B------:R-:W1:Y:S01]  /*0270*/  MUFU.SQRT R22, R23 ;  /* 0x0000001700167308 */ /* 0x000e620000002000 */
[C---:B0-----:R-:W-:Y:S02]  /*0280*/  FSETP.GT.AND P1, PT, R24.reuse, 8.50705917302346158658e+37, PT ;  /* 0x7e8000001800780b */ /* 0x041fe40003f24000 */
[----:B------:R-:W-:-:S02]  /*0290*/  FSETP.GEU.AND P3, PT, R24, 1.175494350822287508e-38, PT ;  /* 0x008000001800780b */ /* 0x000fc40003f6e000 */
[C---:B-1----:R-:W-:Y:S02]  /*02a0*/  FSETP.GT.AND P0, PT, R22.reuse, 8.50705917302346158658e+37, PT ;  /* 0x7e8000001600780b */ /* 0x042fe40003f04000 */
[----:B------:R-:W-:-:S07]  /*02b0*/  FSETP.GEU.AND P2, PT, R22, 1.175494350822287508e-38, PT ;  /* 0x008000001600780b */ /* 0x000fce0003f4e000 */
[----:B------:R-:W-:-:S04]  /*02c0*/  @P1 FMUL R24, R24, 0.25 ;  /* 0x3e80000018181820 */ /* 0x000fc80000400000 */
[----:B------:R-:W-:Y:S01]  /*02d0*/  @!P3 FMUL R24, R24, 16777216 ;  /* 0x4b8000001818b820 */ /* 0x000fe20000400000 */
[----:B------:R-:W-:-:S04]  /*02e0*/  @P0 FMUL R22, R22, 0.25 ;  /* 0x3e80000016160820 */ /* 0x000fc80000400000 */
[----:B------:R-:W-:Y:S01]  /*02f0*/  @!P2 FMUL R22, R22, 16777216 ;  /* 0x4b8000001616a820 */ /* 0x000fe20000400000 */
[----:B------:R-:W-:Y:S01]  /*0300*/  MUFU.RCP R24, R24 ;  /* 0x0000001800187308 */ /* 0x000fe20000001000 */
[----:B---3--:R-:W-:Y:S01]  /*0310*/  FADD R8, R8, -R16 ;  /* 0x8000001008087221 */ /* 0x008fe20000000000 */
[----:B------:R-:W-:-:S06]  /*0320*/  FADD R9, R9, -R17 ;  /* 0x8000001109097221 */ /* 0x000fcc0000000000 */
[----:B------:R0:W1:Y:S01]  /*0330*/  MUFU.RCP R3, R22 ;  /* 0x0000001600037308 */ /* 0x0000620000001000 */
[C---:B------:R-:W-:Y:S02]  /*0340*/  FSEL R16, R2.reuse, 1, P0 ;  /* 0x3f80000002107808 */ /* 0x040fe40000000000 */
[----:B------:R-:W-:-:S03]  /*0350*/  FSEL R17, R2, 1, P1 ;  /* 0x3f80000002117808 */ /* 0x000fc60000800000 */
[----:B------:R-:W-:Y:S02]  /*0360*/  @!P2 FMUL R16, R16, 16777216 ;  /* 0x4b8000001010a820 */ /* 0x000fe40000400000 */
[----:B------:R-:W-:Y:S01]  /*0370*/  @!P3 FMUL R17, R17, 16777216 ;  /* 0x4b8000001111b820 */ /* 0x000fe20000400000 */
[----:B0-----:R-:W2:Y:S01]  /*0380*/  LDG.E.EL.128 R20, desc[UR4][R20.64] ;  /* 0x0000000414147981 */ /* 0x001ea2000c2e1d00 */
[----:B------:R-:W-:Y:S01]  /*0390*/  FADD R27, R27, 9.9999997473787516356e-06 ;  /* 0x3727c5ac1b1b7421 */ /* 0x000fe20000000000 */
[----:B-1----:R-:W-:Y:S01]  /*03a0*/  FMUL R3, R3, R16 ;  /* 0x0000001003037220 */ /* 0x002fe20000400000 */
[----:B------:R-:W-:Y:S01]  /*03b0*/  FMUL R16, R24, R17 ;  /* 0x0000001118107220 */ /* 0x000fe20000400000 */
[----:B------:R-:W-:Y:S02]  /*03c0*/  FADD R17, R26, 9.9999997473787516356e-06 ;  /* 0x3727c5ac1a117421 */ /* 0x000fe40000000000 */
[----:B------:R-:W0:Y:S08]  /*03d0*/  MUFU.SQRT R26, R27 ;  /* 0x0000001b001a7308 */ /* 0x000e300000002000 */
[----:B------:R-:W1:Y:S01]  /*03e0*/  MUFU.SQRT R25, R17 ;  /* 0x0000001100197308 */ /* 0x000e620000002000 */
[----:B0-----:R-:W-:-:S02]  /*03f0*/  FSETP.GT.AND P1, PT, R26, 8.50705917302346158658e+37, PT ;  /* 0x7e8000001a00780b */ /* 0x001fc40003f24000 */
[----:B------:R-:W-:Y:S02]  /*0400*/  FSETP.GEU.AND P3, PT, R26, 1.175494350822287508e-38, PT ;  /* 0x008000001a00780b */ /* 0x000fe40003f6e000 */
[C---:B-1----:R-:W-:Y:S02]  /*0410*/  FSETP.GT.AND P0, PT, R25.reuse, 8.50705917302346158658e+37, PT ;  /* 0x7e8000001900780b */ /* 0x042fe40003f04000 */
[----:B------:R-:W-:-:S07]  /*0420*/  FSETP.GEU.AND P2, PT, R25, 1.175494350822287508e-38, PT ;  /* 0x008000001900780b */ /* 0x000fce0003f4e000 */
[----:B------:R-:W-:-:S04]  /*0430*/  @P1 FMUL R26, R26, 0.25 ;  /* 0x3e8000001a1a1820 */ /* 0x000fc80000400000 */
[----:B------:R-:W-:Y:S01]  /*0440*/  @P0 FMUL R25, R25, 0.25 ;  /* 0x3e80000019190820 */ /* 0x000fe20000400000 */
[----:B------:R-:W-:-:S03]  /*0450*/  @!P3 FMUL R26, R26, 16777216 ;  /* 0x4b8000001a1ab820 */ /* 0x000fc60000400000 */
[----:B------:R-:W-:Y:S01]  /*0460*/  @!P2 FMUL R25, R25, 16777216 ;  /* 0x4b8000001919a820 */ /* 0x000fe20000400000 */
[----:B------:R-:W-:Y:S01]  /*0470*/  FMUL R3, R3, R8 ;  /* 0x0000000803037220 */ /* 0x000fe20000400000 */
[----:B------:R-:W-:Y:S01]  /*0480*/  FMUL R16, R16, R9 ;  /* 0x0000000910107220 */ /* 0x000fe20000400000 */
[----:B------:R-:W0:Y:S02]  /*0490*/  MUFU.RCP R24, R26 ;  /* 0x0000001a00187308 */ /* 0x000e240000001000 */
[----:B----4-:R-:W-:Y:S01]  /*04a0*/  FFMA R3, R4, R3, R12 ;  /* 0x0000000304037223 */ /* 0x010fe2000000000c */
[----:B------:R-:W-:Y:S01]  /*04b0*/  FFMA R36, R5, R16, R13 ;  /* 0x0000001005247223 */ /* 0x000fe2000000000d */
[----:B------:R-:W-:-:S04]  /*04c0*/  FADD R4, R10, -R18 ;  /* 0x800000120a047221 */ /* 0x000fc80000000000 */
[----:B------:R-:W1:Y:S01]  /*04d0*/  MUFU.RCP R25, R25 ;  /* 0x0000001900197308 */ /* 0x000e620000001000 */
[----:B------:R-:W-:Y:S01]  /*04e0*/  FADD R5, R11, -R19 ;  /* 0x800000130b057221 */ /* 0x000fe20000000000 */
[C---:B------:R-:W-:Y:S02]  /*04f0*/  FSEL R10, R2.reuse, 1, P0 ;  /* 0x3f800000020a7808 */ /* 0x040fe40000000000 */
[----:B------:R-:W-:Y:S01]  /*0500*/  FSEL R11, R2, 1, P1 ;  /* 0x3f800000020b7808 */ /* 0x000fe20000800000 */
[----:B------:R-:W-:-:S04]  /*0510*/  IMAD.WIDE R8, R37, 0x4, R42 ;  /* 0x0000000425087825 */ /* 0x000fc800078e022a */
[----:B------:R-:W-:Y:S01]  /*0520*/  @!P2 FMUL R10, R10, 16777216 ;  /* 0x4b8000000a0aa820 */ /* 0x000fe20000400000 */
[----:B------:R-:W3:Y:S01]  /*0530*/  LDC.64 R42, c[0x0][0x250] ;  /* 0x00009400ff2a7b82 */ /* 0x000ee20000000a00 */
[----:B------:R-:W-:Y:S01]  /*0540*/  @!P3 FMUL R11, R11, 16777216 ;  /* 0x4b8000000b0bb820 */ /* 0x000fe20000400000 */
[----:B------:R-:W-:-:S04]  /*0550*/  IMAD.WIDE R16, R37, 0x4, R40 ;  /* 0x0000000425107825 */ /* 0x000fc800078e0228 */
[----:B0-----:R-:W-:Y:S01]  /*0560*/  FMUL R24, R24, R11 ;  /* 0x0000000b18187220 */ /* 0x001fe20000400000 */
[----:B-1----:R-:W-:Y:S01]  /*0570*/  FMUL R25, R25, R10 ;  /* 0x0000000a19197220 */ /* 0x002fe20000400000 */
[----:B------:R-:W4:Y:S01]  /*0580*/  LDG.E.EL.128 R16, desc[UR4][R16.64] ;  /* 0x0000000410107981 */ /* 0x000f22000c2e1d00 */
[----:B------:R-:W0:Y:S03]  /*0590*/  LDC.64 R40, c[0x0][0x248] ;  /* 0x00009200ff287b82 */ /* 0x000e260000000a00 */
[----:B------:R-:W4:Y:S01]  /*05a0*/  LDG.E.EL.128 R8, desc[UR4][R8.64] ;  /* 0x0000000408087981 */ /* 0x000f22000c2e1d00 */
[----:B------:R-:W-:Y:S01]  /*05b0*/  FMUL R25, R25, R4 ;  /* 0x0000000419197220 */ /* 0x000fe20000400000 */
[----:B------:R-:W-:-:S03]  /*05c0*/  FMUL R24, R24, R5 ;  /* 0x0000000518187220 */ /* 0x000fc60000400000 */
[----:B------:R-:W1:Y:S01]  /*05d0*/  LDC.64 R4, c[0x0][0x240] ;  /* 0x00009000ff047b82 */ /* 0x000e620000000a00 */
[----:B-----5:R-:W-:Y:S01]  /*05e0*/  FADD R30, R30, -R34 ;  /* 0x800000221e1e7221 */ /* 0x020fe20000000000 */
[----:B------:R-:W-:Y:S01]  /*05f0*/  FADD R28, R28, -R32 ;  /* 0x800000201c1c7221 */ /* 0x000fe20000000000 */
[----:B------:R-:W-:Y:S01]  /*0600*/  FADD R33, R29, -R33 ;  /* 0x800000211d217221 */ /* 0x000fe20000000000 */
[----:B--2---:R-:W-:Y:S01]  /*0610*/  FADD R22, R22, 9.9999997473787516356e-06 ;  /* 0x3727c5ac16167421 */ /* 0x004fe20000000000 */
[----:B------:R-:W-:Y:S01]  /*0620*/  FADD R20, R20, 9.9999997473787516356e-06 ;  /* 0x3727c5ac14147421 */ /* 0x000fe20000000000 */
[----:B------:R-:W-:Y:S02]  /*0630*/  FADD R21, R21, 9.9999997473787516356e-06 ;  /* 0x3727c5ac15157421 */ /* 0x000fe40000000000 */
[----:B------:R-:W2:Y:S08]  /*0640*/  MUFU.SQRT R13, R22 ;  /* 0x00000016000d7308 */ /* 0x000eb00000002000 */
[----:B------:R-:W5:Y:S08]  /*0650*/  MUFU.SQRT R26, R20 ;  /* 0x00000014001a7308 */ /* 0x000f700000002000 */
[----:B------:R-:W0:Y:S01]  /*0660*/  MUFU.SQRT R12, R21 ;  /* 0x00000015000c7308 */ /* 0x000e220000002000 */
[----:B--2---:R-:W-:-:S02]  /*0670*/  FSETP.GT.AND P2, PT, R13, 8.50705917302346158658e+37, PT ;  /* 0x7e8000000d00780b */ /* 0x004fc40003f44000 */
[----:B------:R-:W-:Y:S02]  /*0680*/  FSETP.GEU.AND P5, PT, R13, 1.175494350822287508e-38, PT ;  /* 0x008000000d00780b */ /* 0x000fe40003fae000 */
[C---:B-----5:R-:W-:Y:S02]  /*0690*/  FSETP.GT.AND P0, PT, R26.reuse, 8.50705917302346158658e+37, PT ;  /* 0x7e8000001a00780b */ /* 0x060fe40003f04000 */
[----:B------:R-:W-:Y:S02]  /*06a0*/  FSETP.GEU.AND P3, PT, R26, 1.175494350822287508e-38, PT ;  /* 0x008000001a00780b */ /* 0x000fe40003f6e000 */
[C---:B0-----:R-:W-:Y:S02]  /*06b0*/  FSETP.GT.AND P1, PT, R12.reuse, 8.50705917302346158658e+37, PT ;  /* 0x7e8000000c00780b */ /* 0x041fe40003f24000 */
[----:B------:R-:W-:-:S03]  /*06c0*/  FSETP.GEU.AND P4, PT, R12, 1.175494350822287508e-38, PT ;  /* 0x008000000c00780b */ /* 0x000fc60003f8e000 */
[----:B------:R-:W-:-:S04]  /*06d0*/  @P2 FMUL R13, R13, 0.25 ;  /* 0x3e8000000d0d2820 */ /* 0x000fc80000400000 */
[----:B------:R-:W-:Y:S01]  /*06e0*/  @P0 FMUL R26, R26, 0.25 ;  /* 0x3e8000001a1a0820 */ /* 0x000fe20000400000 */
[----:B------:R-:W-:Y:S01]  /*06f0*/  @!P5 FMUL R13, R13, 16777216 ;  /* 0x4b8000000d0dd820 */ /* 0x000fe20000400000 */
[----:B------:R-:W-:Y:S02]  /*0700*/  FFMA R20, R6, R25, R14 ;  /* 0x0000001906147223 */ /* 0x000fe4000000000e */
[----:B------:R-:W-:Y:S01]  /*0710*/  @!P3 FMUL R26, R26, 16777216 ;  /* 0x4b8000001a1ab820 */ /* 0x000fe20000400000 */
[----:B------:R-:W-:Y:S01]  /*0720*/  @P1 FMUL R12, R12, 0.25 ;  /* 0x3e8000000c0c1820 */ /* 0x000fe20000400000 */
[----:B------:R-:W0:Y:S03]  /*0730*/  MUFU.RCP R25, R13 ;  /* 0x0000000d00197308 */ /* 0x000e260000001000 */
[----:B------:R-:W-:Y:S01]  /*0740*/  @!P4 FMUL R12, R12, 16777216 ;  /* 0x4b8000000c0cc820 */ /* 0x000fe20000400000 */
[----:B------:R-:W-:-:S04]  /*0750*/  FSEL R14, R2, 1, P2 ;  /* 0x3f800000020e7808 */ /* 0x000fc80001000000 */
[----:B------:R-:W2:Y:S01]  /*0760*/  MUFU.RCP R22, R26 ;  /* 0x0000001a00167308 */ /* 0x000ea20000001000 */
[----:B------:R-:W-:Y:S01]  /*0770*/  FFMA R21, R7, R24, R15 ;  /* 0x0000001807157223 */ /* 0x000fe2000000000f */
[----:B------:R-:W-:Y:S01]  /*0780*/  FSEL R7, R2, 1, P0 ;  /* 0x3f80000002077808 */ /* 0x000fe20000000000 */
[----:B------:R-:W-:-:S05]  /*0790*/  @!P5 FMUL R14, R14, 16777216 ;  /* 0x4b8000000e0ed820 */ /* 0x000fca0000400000 */
[----:B------:R-:W5:Y:S01]  /*07a0*/  MUFU.RCP R12, R12 ;  /* 0x0000000c000c7308 */ /* 0x000f620000001000 */
[----:B------:R-:W-:Y:S01]  /*07b0*/  FSEL R15, R2, 1, P1 ;  /* 0x3f800000020f7808 */ /* 0x000fe20000800000 */
[----:B------:R-:W-:Y:S01]  /*07c0*/  @!P3 FMUL R7, R7, 16777216 ;  /* 0x4b8000000707b820 */ /* 0x000fe20000400000 */
[----:B0-----:R-:W-:-:S03]  /*07d0*/  FMUL R25, R25, R14 ;  /* 0x0000000e19197220 */ /* 0x001fc60000400000 */
[----:B------:R-:W-:Y:S01]  /*07e0*/  @!P4 FMUL R15, R15, 16777216 ;  /* 0x4b8000000f0fc820 */ /* 0x000fe20000400000 */
[----:B--2---:R-:W-:Y:S01]  /*07f0*/  FMUL R7, R22, R7 ;  /* 0x0000000716077220 */ /* 0x004fe20000400000 */
[----:B------:R-:W-:Y:S02]  /*0800*/  FMUL R25, R25, R30 ;  /* 0x0000001e19197220 */ /* 0x000fe40000400000 */
[----:B-----5:R-:W-:Y:S01]  /*0810*/  FMUL R22, R12, R15 ;  /* 0x0000000f0c167220 */ /* 0x020fe20000400000 */
[----:B------:R-:W-:Y:S01]  /*0820*/  FMUL R15, R7, R28 ;  /* 0x0000001c070f7220 */ /* 0x000fe20000400000 */
[----:B------:R-:W-:-:S04]  /*0830*/  IMAD.WIDE R6, R38, 0x4, R40 ;  /* 0x0000000426067825 */ /* 0x000fc800078e0228 */
[----:B----4-:R-:W-:Y:S01]  /*0840*/  FFMA R10, R10, R25, R18 ;  /* 0x000000190a0a7223 */ /* 0x010fe20000000012 */
[----:B-1----:R-:W-:-:S04]  /*0850*/  IMAD.WIDE R28, R0, 0x4, R4 ;  /* 0x00000004001c7825 */ /* 0x002fc800078e0204 */
[----:B------:R-:W-:Y:S01]  /*0860*/  FFMA R8, R8, R15, R16 ;  /* 0x0000000f08087223 */ /* 0x000fe20000000010 */
[----:B------:R-:W2:Y:S01]  /*0870*/  LDG.E.EL.128 R4, desc[UR4][R6.64] ;  /* 0x0000000406047981 */ /* 0x000ea2000c2e1d00 */
[----:B---3--:R-:W-:-:S03]  /*0880*/  IMAD.WIDE R24, R38, 0x4, R42 ;  /* 0x0000000426187825 */ /* 0x008fc600078e022a */
[----:B------:R-:W2:Y:S04]  /*0890*/  LDG.E.128 R12, desc[UR4][R28.64] ;  /* 0x000000041c0c7981 */ /* 0x000ea8000c1e1d00 */
[----:B------:R-:W3:Y:S01]  /*08a0*/  LDG.E.EL.128 R24, desc[UR4][R24.64] ;  /* 0x0000000418187981 */ /* 0x000ee2000c2e1d00 */
[----:B------:R-:W-:Y:S01]  /*08b0*/  FMUL R22, R22, R33 ;  /* 0x0000002116167220 */ /* 0x000fe20000400000 */
[----:B------:R-:W-:-:S04]  /*08c0*/  IMAD.WIDE R32, R37, 0x4, R40 ;  /* 0x0000000425207825 */ /* 0x000fc800078e0228 */
[----:B------:R-:W-:Y:S02]  /*08d0*/  FADD R16, R31, -R35 ;  /* 0x800000231f107221 */ /* 0x000fe40000000000 */
[----:B------:R-:W4:Y:S04]  /*08e0*/  LDG.E.128 R28, desc[UR4][R28.64+0x800] ;  /* 0x000800041c1c7981 */ /* 0x000f28000c1e1d00 */
[----:B------:R-:W4:Y:S01]  /*08f0*/  LDG.E.EL.128 R32, desc[UR4][R32.64] ;  /* 0x0000000420207981 */ /* 0x000f22000c2e1d00 */
[----:B------:R-:W-:Y:S01]  /*0900*/  FFMA R9, R9, R22, R17 ;  /* 0x0000001609097223 */ /* 0x000fe20000000011 */
[----:B--2---:R-:W-:Y:S01]  /*0910*/  FADD R5, R13, -R5 ;  /* 0x800000050d057221 */ /* 0x004fe20000000000 */
[----:B------:R-:W-:Y:S01]  /*0920*/  FADD R4, R12, -R4 ;  /* 0x800000040c047221 */ /* 0x000fe20000000000 */
[----:B---3--:R-:W-:Y:S01]  /*0930*/  FADD R13, R24, 9.9999997473787516356e-06 ;  /* 0x3727c5ac180d7421 */ /* 0x008fe20000000000 */
[----:B------:R-:W-:-:S05]  /*0940*/  FADD R12, R25, 9.9999997473787516356e-06 ;  /* 0x3727c5ac190c7421 */ /* 0x000fca0000000000 */
[----:B------:R-:W0:Y:S01]  /*0950*/  MUFU.SQRT R13, R13 ;  /* 0x0000000d000d7308 */ /* 0x000e220000002000 */
[----:B------:R-:W-:Y:S01]  /*0960*/  FADD R26, R26, 9.9999997473787516356e-06 ;  /* 0x3727c5ac1a1a7421 */ /* 0x000fe20000000000 */
[----:B------:R-:W-:-:S06]  /*0970*/  FADD R27, R27, 9.9999997473787516356e-06 ;  /* 0x3727c5ac1b1b7421 */ /* 0x000fcc0000000000 */
[----:B------:R-:W1:Y:S01]  /*0980*/  MUFU.SQRT R12, R12 ;  /* 0x0000000c000c7308 */ /* 0x000e620000002000 */
[----:B------:R-:W-:Y:S01]  /*0990*/  FADD R6, R14, -R6 ;  /* 0x800000060e067221 */ /* 0x000fe20000000000 */
[----:B------:R-:W-:-:S06]  /*09a0*/  FADD R7, R15, -R7 ;  /* 0x800000070f077221 */ /* 0x000fcc0000000000 */
[----:B------:R-:W2:Y:S01]  /*09b0*/  MUFU.SQRT R14, R26 ;  /* 0x0000001a000e7308 */ /* 0x000ea20000002000 */
[----:B0-----:R-:W-:-:S07]  /*09c0*/  FSETP.GT.AND P6, PT, R13, 8.50705917302346158658e+37, PT ;  /* 0x7e8000000d00780b */ /* 0x001fce0003fc4000 */
[----:B------:R0:W3:Y:S01]  /*09d0*/  MUFU.SQRT R15, R27 ;  /* 0x0000001b000f7308 */ /* 0x0000e20000002000 */
[C---:B-1----:R-:W-:Y:S02]  /*09e0*/  FSETP.GT.AND P5, PT, R12.reuse, 8.50705917302346158658e+37, PT ;  /* 0x7e8000000c00780b */ /* 0x042fe40003fa4000 */
[----:B------:R-:W-:Y:S02]  /*09f0*/  FSETP.GEU.AND P3, PT, R12, 1.175494350822287508e-38, PT ;  /* 0x008000000c00780b */ /* 0x000fe40003f6e000 */
[C---:B------:R-:W-:Y:S02]  /*0a00*/  FSETP.GEU.AND P4, PT, R13.reuse, 1.175494350822287508e-38, PT ;  /* 0x008000000d00780b */ /* 0x040fe40003f8e000 */
[----:B--2---:R-:W-:Y:S01]  /*0a10*/  FSETP.GT.AND P2, PT, R14, 8.50705917302346158658e+37, PT ;  /* 0x7e8000000e00780b */ /* 0x004fe20003f44000 */
[----:B------:R-:W-:Y:S01]  /*0a20*/  @P6 FMUL R13, R13, 0.25 ;  /* 0x3e8000000d0d6820 */ /* 0x000fe20000400000 */
[----:B------:R-:W-:Y:S01]  /*0a30*/  FSEL R24, R2, 1, P6 ;  /* 0x3f80000002187808 */ /* 0x000fe20003000000 */
[----:B----4-:R-:W-:Y:S01]  /*0a40*/  FADD R17, R28, -R32 ;  /* 0x800000201c117221 */ /* 0x010fe20000000000 */
[----:B------:R-:W-:Y:S01]  /*0a50*/  FSETP.GEU.AND P1, PT, R14, 1.175494350822287508e-38, PT ;  /* 0x008000000e00780b */ /* 0x000fe20003f2e000 */
[----:B------:R-:W-:Y:S01]  /*0a60*/  FADD R22, R30, -R34 ;  /* 0x800000221e167221 */ /* 0x000fe20000000000 */
[----:B------:R-:W-:Y:S01]  /*0a70*/  FADD R39, R31, -R35 ;  /* 0x800000231f277221 */ /* 0x000fe20000000000 */
[----:B0-----:R-:W0:Y:S01]  /*0a80*/  LDC.64 R26, c[0x0][0x258] ;  /* 0x00009600ff1a7b82 */ /* 0x001e220000000a00 */
[C---:B---3--:R-:W-:Y:S01]  /*0a90*/  FSETP.GT.AND P0, PT, R15.reuse, 8.50705917302346158658e+37, PT ;  /* 0x7e8000000f00780b */ /* 0x048fe20003f04000 */
[----:B------:R-:W-:Y:S01]  /*0aa0*/  @P5 FMUL R12, R12, 0.25 ;  /* 0x3e8000000c0c5820 */ /* 0x000fe20000400000 */
[----:B------:R-:W-:-:S03]  /*0ab0*/  FSETP.GEU.AND P6, PT, R15, 1.175494350822287508e-38, PT ;  /* 0x008000000f00780b */ /* 0x000fc60003fce000 */
[----:B------:R-:W-:Y:S01]  /*0ac0*/  @!P3 FMUL R12, R12, 16777216 ;  /* 0x4b8000000c0cb820 */ /* 0x000fe20000400000 */
[----:B------:R-:W-:Y:S01]  /*0ad0*/  @P2 FMUL R14, R14, 0.25 ;  /* 0x3e8000000e0e2820 */ /* 0x000fe20000400000 */
[----:B------:R-:W-:Y:S01]  /*0ae0*/  @!P4 FMUL R13, R13, 16777216 ;  /* 0x4b8000000d0dc820 */ /* 0x000fe20000400000 */
[----:B------:R-:W-:Y:S01]  /*0af0*/  FSEL R25, R2, 1, P5 ;  /* 0x3f80000002197808 */ /* 0x000fe20002800000 */
[----:B------:R1:W2:Y:S01]  /*0b00*/  MUFU.RCP R28, R12 ;  /* 0x0000000c001c7308 */ /* 0x0002a20000001000 */
[----:B------:R-:W3:Y:S03]  /*0b10*/  LDC.64 R30, c[0x0][0x260] ;  /* 0x00009800ff1e7b82 */ /* 0x000ee60000000a00 */
[----:B------:R-:W-:Y:S01]  /*0b20*/  @P0 FMUL R15, R15, 0.25 ;  /* 0x3e8000000f0f0820 */ /* 0x000fe20000400000 */
[----:B------:R-:W-:-:S03]  /*0b30*/  @!P1 FMUL R14, R14, 16777216 ;  /* 0x4b8000000e0e9820 */ /* 0x000fc60000400000 */
[----:B------:R-:W-:Y:S01]  /*0b40*/  @!P6 FMUL R15, R15, 16777216 ;  /* 0x4b8000000f0fe820 */ /* 0x000fe20000400000 */
[----:B------:R-:W4:Y:S01]  /*0b50*/  MUFU.RCP R13, R13 ;  /* 0x0000000d000d7308 */ /* 0x000f220000001000 */
[----:B------:R-:W-:Y:S01]  /*0b60*/  @!P3 FMUL R25, R25, 16777216 ;  /* 0x4b8000001919b820 */ /* 0x000fe20000400000 */
[----:B-1----:R-:W-:-:S06]  /*0b70*/  FSEL R12, R2, 1, P0 ;  /* 0x3f800000020c7808 */ /* 0x002fcc0000000000 */
[----:B------:R-:W1:Y:S01]  /*0b80*/  MUFU.RCP R14, R14 ;  /* 0x0000000e000e7308 */ /* 0x000e620000001000 */
[----:B--2---:R-:W-:Y:S01]  /*0b90*/  FMUL R28, R28, R25 ;  /* 0x000000191c1c7220 */ /* 0x004fe20000400000 */
[----:B------:R-:W-:-:S06]  /*0ba0*/  FSEL R25, R2, 1, P2 ;  /* 0x3f80000002197808 */ /* 0x000fcc0001000000 */
[----:B------:R-:W2:Y:S01]  /*0bb0*/  MUFU.RCP R15, R15 ;  /* 0x0000000f000f7308 */ /* 0x000ea20000001000 */
[----:B------:R-:W-:Y:S01]  /*0bc0*/  @!P4 FMUL R24, R24, 16777216 ;  /* 0x4b8000001818c820 */ /* 0x000fe20000400000 */
[----:B------:R-:W-:Y:S01]  /*0bd0*/  @!P1 FMUL R25, R25, 16777216 ;  /* 0x4b80000019199820 */ /* 0x000fe20000400000 */
[----:B------:R-:W-:Y:S02]  /*0be0*/  @!P6 FMUL R12, R12, 16777216 ;  /* 0x4b8000000c0ce820 */ /* 0x000fe40000400000 */
[----:B----4-:R-:W-:Y:S01]  /*0bf0*/  FMUL R13, R13, R24 ;  /* 0x000000180d0d7220 */ /* 0x010fe20000400000 */
[----:B-1----:R-:W-:-:S03]  /*0c00*/  FMUL R41, R14, R25 ;  /* 0x000000190e297220 */ /* 0x002fc60000400000 */
[----:B------:R-:W-:Y:S01]  /*0c10*/  FMUL R25, R13, R4 ;  /* 0x000000040d197220 */ /* 0x000fe20000400000 */
[----:B------:R-:W-:Y:S01]  /*0c20*/  FMUL R41, R41, R6 ;  /* 0x0000000629297220 */ /* 0x000fe20000400000 */
[----:B--2---:R-:W-:Y:S01]  /*0c30*/  FMUL R40, R15, R12 ;  /* 0x0000000c0f287220 */ /* 0x004fe20000400000 */
[----:B---3--:R-:W-:-:S04]  /*0c40*/  IMAD.WIDE R12, R38, 0x4, R30 ;  /* 0x00000004260c7825 */ /* 0x008fc800078e021e */
[----:B------:R-:W-:Y:S01]  /*0c50*/  FMUL R40, R40, R7 ;  /* 0x0000000728287220 */ /* 0x000fe20000400000 */
[----:B0-----:R-:W-:-:S04]  /*0c60*/  IMAD.WIDE R6, R38, 0x4, R26 ;  /* 0x0000000426067825 */ /* 0x001fc800078e021a */
[----:B------:R-:W-:Y:S01]  /*0c70*/  FMUL R28, R28, R5 ;  /* 0x000000051c1c7220 */ /* 0x000fe20000400000 */
[----:B------:R-:W2:Y:S04]  /*0c80*/  LDG.E.EL.128 R12, desc[UR4][R12.64] ;  /* 0x000000040c0c7981 */ /* 0x000ea8000c2e1d00 */
[----:B------:R-:W2:Y:S01]  /*0c90*/  LDG.E.EL.128 R4, desc[UR4][R6.64] ;  /* 0x0000000406047981 */ /* 0x000ea2000c2e1d00 */
[----:B------:R-:W-:-:S04]  /*0ca0*/  IMAD.WIDE R44, R37, 0x4, R42 ;  /* 0x00000004252c7825 */ /* 0x000fc800078e022a */
[----:B------:R-:W-:-:S04]  /*0cb0*/  IMAD.WIDE R42, R37, 0x4, R26 ;  /* 0x00000004252a7825 */ /* 0x000fc800078e021a */
[----:B------:R-:W-:Y:S01]  /*0cc0*/  FADD R18, R29, -R33 ;  /* 0x800000211d127221 */ /* 0x000fe20000000000 */
[----:B------:R-:W-:-:S06]  /*0cd0*/  IMAD.WIDE R32, R37, 0x4, R30 ;  /* 0x0000000425207825 */ /* 0x000fcc00078e021e */
[----:B------:R-:W3:Y:S01]  /*0ce0*/  LDG.E.EL.128 R32, desc[UR4][R32.64] ;  /* 0x0000000420207981 */ /* 0x000ee2000c2e1d00 */
[----:B--2---:R-:W-:-:S03]  /*0cf0*/  FFMA R4, R4, R25, R12 ;  /* 0x0000001904047223 */ /* 0x004fc6000000000c */
[----:B------:R-:W2:Y:S01]  /*0d00*/  LDG.E.EL.128 R24, desc[UR4][R44.64] ;  /* 0x000000042c187981 */ /* 0x000ea2000c2e1d00 */
[----:B------:R-:W-:-:S03]  /*0d10*/  FFMA R5, R5, R28, R13 ;  /* 0x0000001c05057223 */ /* 0x000fc6000000000d */
[----:B------:R-:W3:Y:S01]  /*0d20*/  LDG.E.EL.128 R28, desc[UR4][R42.64] ;  /* 0x000000042a1c7981 */ /* 0x000ee2000c2e1d00 */
[----:B------:R-:W-:Y:S01]  /*0d30*/  FFMA R40, R7, R40, R15 ;  /* 0x0000002807287223 */ /* 0x000fe2000000000f */
[----:B------:R-:W-:Y:S01]  /*0d40*/  FFMA R41, R6, R41, R14 ;  /* 0x0000002906297223 */ /* 0x000fe2000000000e */
[----:B------:R-:W-:-:S04]  /*0d50*/  FADD R23, R23, 9.9999997473787516356e-06 ;  /* 0x3727c5ac17177421 */ /* 0x000fc80000000000 */
[----:B------:R-:W-:Y:S01]  /*0d60*/  MUFU.SQRT R14, R23 ;  /* 0x00000017000e7308 */ /* 0x000fe20000002000 */
[----:B------:R-:W-:Y:S01]  /*0d70*/  FSETP.GEU.AND P6, PT, R36, -R5, PT ;  /* 0x800000052400720b */ /* 0x000fe20003fce000 */
[----:B------:R-:W-:-:S05]  /*0d80*/  FADD R5, R5, R36 ;  /* 0x0000002405057221 */ /* 0x000fca0000000000 */
[----:B------:R-:W-:Y:S01]  /*0d90*/  FSEL R5, R5, RZ, P6 ;  /* 0x000000ff05057208 */ /* 0x000fe20003000000 */
[----:B--2---:R-:W-:-:S04]  /*0da0*/  FADD R24, R24, 9.9999997473787516356e-06 ;  /* 0x3727c5ac18187421 */ /* 0x004fc80000000000 */
[----:B------:R-:W0:Y:S01]  /*0db0*/  MUFU.SQRT R13, R24 ;  /* 0x00000018000d7308 */ /* 0x000e220000002000 */
[----:B------:R-:W-:-:S07]  /*0dc0*/  FADD R25, R25, 9.9999997473787516356e-06 ;  /* 0x3727c5ac19197421 */ /* 0x000fce0000000000 */
[----:B------:R-:W1:Y:S01]  /*0dd0*/  MUFU.SQRT R7, R25 ;  /* 0x0000001900077308 */ /* 0x000e620000002000 */
[C---:B0-----:R-:W-:Y:S02]  /*0de0*/  FSETP.GT.AND P1, PT, R13.reuse, 8.50705917302346158658e+37, PT ;  /* 0x7e8000000d00780b */ /* 0x041fe40003f24000 */
[----:B------:R-:W-:Y:S02]  /*0df0*/  FSETP.GEU.AND P3, PT, R13, 1.175494350822287508e-38, PT ;  /* 0x008000000d00780b */ /* 0x000fe40003f6e000 */
[C---:B-1----:R-:W-:Y:S02]  /*0e00*/  FSETP.GT.AND P2, PT, R7.reuse, 8.50705917302346158658e+37, PT ;  /* 0x7e8000000700780b */ /* 0x042fe40003f44000 */
[----:B------:R-:W-:-:S07]  /*0e10*/  FSETP.GEU.AND P4, PT, R7, 1.175494350822287508e-38, PT ;  /* 0x008000000700780b */ /* 0x000fce0003f8e000 */
[----:B------:R-:W-:Y:S01]  /*0e20*/  @P1 FMUL R13, R13, 0.25 ;  /* 0x3e8000000d0d1820 */ /* 0x000fe20000400000 */
[----:B------:R-:W-:-:S03]  /*0e30*/  FADD R26, R26, 9.9999997473787516356e-06 ;  /* 0x3727c5ac1a1a7421 */ /* 0x000fc60000000000 */
[----:B------:R-:W-:Y:S01]  /*0e40*/  @!P3 FMUL R13, R13, 16777216 ;  /* 0x4b8000000d0db820 */ /* 0x000fe20000400000 */
[----:B------:R-:W0:Y:S01]  /*0e50*/  MUFU.SQRT R12, R26 ;  /* 0x0000001a000c7308 */ /* 0x000e220000002000 */
[----:B------:R-:W-:Y:S01]  /*0e60*/  FSEL R15, R2, 1, P1 ;  /* 0x3f800000020f7808 */ /* 0x000fe20000800000 */
[----:B------:R-:W-:-:S06]  /*0e70*/  @P2 FMUL R7, R7, 0.25 ;  /* 0x3e80000007072820 */ /* 0x000fcc0000400000 */
[----:B------:R-:W1:Y:S01]  /*0e80*/  MUFU.RCP R6, R13 ;  /* 0x0000000d00067308 */ /* 0x000e620000001000 */
[----:B------:R-:W-:Y:S01]  /*0e90*/  @!P4 FMUL R7, R7, 16777216 ;  /* 0x4b8000000707c820 */ /* 0x000fe20000400000 */
[----:B------:R-:W-:Y:S01]  /*0ea0*/  @!P3 FMUL R15, R15, 16777216 ;  /* 0x4b8000000f0fb820 */ /* 0x000fe20000400000 */
[----:B------:R-:W-:-:S05]  /*0eb0*/  FADD R27, R27, 9.9999997473787516356e-06 ;  /* 0x3727c5ac1b1b7421 */ /* 0x000fca0000000000 */
[----:B------:R-:W2:Y:S01]  /*0ec0*/  MUFU.RCP R7, R7 ;  /* 0x0000000700077308 */ /* 0x000ea20000001000 */
[----:B0-----:R-:W-:Y:S01]  /*0ed0*/  FSETP.GT.AND P0, PT, R12, 8.50705917302346158658e+37, PT ;  /* 0x7e8000000c00780b */ /* 0x001fe20003f04000 */
[----:B-1----:R-:W-:-:S06]  /*0ee0*/  FMUL R6, R6, R15 ;  /* 0x0000000f06067220 */ /* 0x002fcc0000400000 */
[----:B------:R-:W0:Y:S01]  /*0ef0*/  MUFU.SQRT R15, R27 ;  /* 0x0000001b000f7308 */ /* 0x000e220000002000 */
[----:B------:R-:W-:-:S05]  /*0f00*/  FSEL R24, R2, 1, P2 ;  /* 0x3f80000002187808 */ /* 0x000fca0001000000 */
[----:B------:R-:W-:Y:S01]  /*0f10*/  @!P4 FMUL R24, R24, 16777216 ;  /* 0x4b8000001818c820 */ /* 0x000fe20000400000 */
[C---:B------:R-:W-:Y:S01]  /*0f20*/  FSETP.GEU.AND P5, PT, R12.reuse, 1.175494350822287508e-38, PT ;  /* 0x008000000c00780b */ /* 0x040fe20003fae000 */
[----:B------:R-:W-:Y:S02]  /*0f30*/  @P0 FMUL R12, R12, 0.25 ;  /* 0x3e8000000c0c0820 */ /* 0x000fe40000400000 */
[----:B--2---:R-:W-:Y:S01]  /*0f40*/  FMUL R7, R7, R24 ;  /* 0x0000001807077220 */ /* 0x004fe20000400000 */
[----:B------:R-:W-:Y:S02]  /*0f50*/  FSEL R24, R2, 1, P0 ;  /* 0x3f80000002187808 */ /* 0x000fe40000000000 */
[C---:B------:R-:W-:Y:S02]  /*0f60*/  FSETP.GT.AND P1, PT, R14.reuse, 8.50705917302346158658e+37, PT ;  /* 0x7e8000000e00780b */ /* 0x040fe40003f24000 */
[----:B0-----:R-:W-:Y:S02]  /*0f70*/  FSETP.GT.AND P0, PT, R15, 8.50705917302346158658e+37, PT ;  /* 0x7e8000000f00780b */ /* 0x001fe40003f04000 */
[----:B------:R-:W-:-:S02]  /*0f80*/  FSETP.GEU.AND P2, PT, R14, 1.175494350822287508e-38, PT ;  /* 0x008000000e00780b */ /* 0x000fc40003f4e000 */
[----:B------:R-:W-:Y:S01]  /*0f90*/  FSETP.GEU.AND P3, PT, R15, 1.175494350822287508e-38, PT ;  /* 0x008000000f00780b */ /* 0x000fe20003f6e000 */
[----:B------:R-:W-:-:S06]  /*0fa0*/  @!P5 FMUL R12, R12, 16777216 ;  /* 0x4b8000000c0cd820 */ /* 0x000fcc0000400000 */
[----:B------:R-:W-:Y:S02]  /*0fb0*/  @P1 FMUL R14, R14, 0.25 ;  /* 0x3e8000000e0e1820 */ /* 0x000fe40000400000 */
[----:B------:R-:W-:Y:S02]  /*0fc0*/  @P0 FMUL R15, R15, 0.25 ;  /* 0x3e8000000f0f0820 */ /* 0x000fe40000400000 */
[----:B------:R-:W-:Y:S02]  /*0fd0*/  @!P2 FMUL R14, R14, 16777216 ;  /* 0x4b8000000e0ea820 */ /* 0x000fe40000400000 */
[----:B------:R-:W-:Y:S01]  /*0fe0*/  @!P3 FMUL R15, R15, 16777216 ;  /* 0x4b8000000f0fb820 */ /* 0x000fe20000400000 */
[----:B------:R0:W1:Y:S01]  /*0ff0*/  MUFU.RCP R13, R12 ;  /* 0x0000000c000d7308 */ /* 0x0000620000001000 */
[----:B------:R-:W-:-:S07]  /*1000*/  FSEL R23, R2, 1, P1 ;  /* 0x3f80000002177808 */ /* 0x000fce0000800000 */
[----:B------:R-:W2:Y:S01]  /*1010*/  MUFU.RCP R14, R14 ;  /* 0x0000000e000e7308 */ /* 0x000ea20000001000 */
[----:B0-----:R-:W-:-:S07]  /*1020*/  FSEL R12, R2, 1, P0 ;  /* 0x3f800000020c7808 */ /* 0x001fce0000000000 */
[----:B------:R-:W0:Y:S01]  /*1030*/  MUFU.RCP R15, R15 ;  /* 0x0000000f000f7308 */ /* 0x000e220000001000 */
[----:B------:R-:W-:Y:S01]  /*1040*/  FSETP.GEU.AND P0, PT, R3, -R4, PT ;  /* 0x800000040300720b */ /* 0x000fe20003f0e000 */
[----:B------:R-:W-:Y:S01]  /*1050*/  FADD R4, R4, R3 ;  /* 0x0000000304047221 */ /* 0x000fe20000000000 */
[----:B------:R-:W-:Y:S01]  /*1060*/  @!P5 FMUL R24, R24, 16777216 ;  /* 0x4b8000001818d820 */ /* 0x000fe20000400000 */
[----:B------:R-:W4:Y:S01]  /*1070*/  LDC.64 R2, c[0x0][0x210] ;  /* 0x00008400ff027b82 */ /* 0x000f220000000a00 */
[----:B------:R-:W-:Y:S01]  /*1080*/  @!P2 FMUL R23, R23, 16777216 ;  /* 0x4b8000001717a820 */ /* 0x000fe20000400000 */
[----:B------:R-:W-:Y:S01]  /*1090*/  @!P3 FMUL R12, R12, 16777216 ;  /* 0x4b8000000c0cb820 */ /* 0x000fe20000400000 */
[----:B-1----:R-:W-:Y:S02]  /*10a0*/  FMUL R13, R13, R24 ;  /* 0x000000180d0d7220 */ /* 0x002fe40000400000 */
[----:B--2---:R-:W-:Y:S01]  /*10b0*/  FMUL R23, R14, R23 ;  /* 0x000000170e177220 */ /* 0x004fe20000400000 */
[----:B------:R-:W-:Y:S01]  /*10c0*/  FMUL R17, R6, R17 ;  /* 0x0000001106117220 */ /* 0x000fe20000400000 */
[----:B------:R-:W-:Y:S01]  /*10d0*/  FMUL R18, R7, R18 ;  /* 0x0000001207127220 */ /* 0x000fe20000400000 */
[----:B0-----:R-:W-:Y:S01]  /*10e0*/  FMUL R12, R15, R12 ;  /* 0x0000000c0f0c7220 */ /* 0x001fe20000400000 */
[----:B------:R-:W-:Y:S01]  /*10f0*/  FMUL R16, R23, R16 ;  /* 0x0000001017107220 */ /* 0x000fe20000400000 */
[----:B------:R-:W-:-:S02]  /*1100*/  FMUL R13, R13, R22 ;  /* 0x000000160d0d7220 */ /* 0x000fc40000400000 */
[----:B------:R-:W-:Y:S01]  /*1110*/  FMUL R12, R12, R39 ;  /* 0x000000270c0c7220 */ /* 0x000fe20000400000 */
[----:B------:R-:W-:Y:S01]  /*1120*/  FFMA R11, R11, R16, R19 ;  /* 0x000000100b0b7223 */ /* 0x000fe20000000013 */
[----:B---3--:R-:W-:Y:S01]  /*1130*/  FFMA R17, R28, R17, R32 ;  /* 0x000000111c117223 */ /* 0x008fe20000000020 */
[----:B------:R-:W-:Y:S01]  /*1140*/  FFMA R18, R29, R18, R33 ;  /* 0x000000121d127223 */ /* 0x000fe20000000021 */
[----:B------:R-:W-:Y:S01]  /*1150*/  FFMA R13, R30, R13, R34 ;  /* 0x0000000d1e0d7223 */ /* 0x000fe20000000022 */
[----:B------:R-:W-:Y:S01]  /*1160*/  FFMA R12, R31, R12, R35 ;  /* 0x0000000c1f0c7223 */ /* 0x000fe20000000023 */
[----:B------:R-:W-:Y:S01]  /*1170*/  FSEL R4, R4, RZ, P0 ;  /* 0x000000ff04047208 */ /* 0x000fe20000000000 */
[----:B------:R-:W-:Y:S01]  /*1180*/  FADD R7, R40, R21 ;  /* 0x0000001528077221 */ /* 0x000fe20000000000 */
[----:B------:R-:W-:Y:S01]  /*1190*/  FSETP.GEU.AND P5, PT, R20, -R41, PT ;  /* 0x800000291400720b */ /* 0x000fe20003fae000 */
        /* <DEDUP_REMOVED lines=10> */
[----:B----4-:R-:W-:Y:S01]  /*1240*/  IMAD.WIDE R2, R0, 0x4, R2 ;  /* 0x0000000400027825 */ /* 0x010fe200078e0202 */
[----:B------:R-:W-:-:S02]  /*1250*/  FSEL R6, R20, RZ, P5 ;  /* 0x000000ff14067208 */ /* 0x000fc40002800000 */
[----:B------:R-:W-:Y:S02]  /*1260*/  FSEL R7, R7, RZ, P4 ;  /* 0x000000ff07077208 */ /* 0x000fe40002000000 */
[----:B------:R-:W-:Y:S02]  /*1270*/  FSEL R8, R8, RZ, P3 ;  /* 0x000000ff08087208 */ /* 0x000fe40001800000 */
[----:B------:R-:W-:Y:S02]  /*1280*/  FSEL R9, R9, RZ, P2 ;  /* 0x000000ff09097208 */ /* 0x000fe40001000000 */
[----:B------:R-:W-:Y:S02]  /*1290*/  FSEL R10, R10, RZ, P1 ;  /* 0x000000ff0a0a7208 */ /* 0x000fe40000800000 */
[----:B------:R-:W-:Y:S01]  /*12a0*/  FSEL R11, R11, RZ, P0 ;  /* 0x000000ff0b0b7208 */ /* 0x000fe20000000000 */
[----:B------:R-:W-:Y:S04]  /*12b0*/  STG.E.128 desc[UR4][R2.64], R4 ;  /* 0x0000000402007986 */ /* 0x000fe8000c101d04 */
[----:B------:R-:W-:Y:S01]  /*12c0*/  STG.E.128 desc[UR4][R2.64+0x800], R8 ;  /* 0x0008000802007986 */ /* 0x000fe2000c101d04 */
[----:B------:R-:W-:Y:S05]  /*12d0*/  EXIT ;  /* 0x000000000000794d */ /* 0x000fea0003800000 */
.L_x_0:
[----:B------:R-:W-:-:S00]  /*12e0*/  BRA `(.L_x_0) ;  /* 0xfffffffc00fc7947 */ /* 0x000fc0000383ffff */
[----:B------:R-:W-:-:S00]  /*12f0*/  NOP ;  /* 0x0000000000007918 */ /* 0x000fc00000000000 */
        /* <DEDUP_REMOVED lines=8> */
.L_x_1:


//--------------------- .nv.global.init           --------------------------
	.section	.nv.global.init,"aw",@progbits
.nv.global.init:
	.type		_$_str,@object
	.size		_$_str,(_$_str_$_2 - _$_str)
_$_str:
        /*0000*/ 	.byte	0x5f, 0x5f, 0x43, 0x55, 0x44, 0x41, 0x5f, 0x46, 0x54, 0x5a, 0x00
	.type		_$_str_$_2,@object
	.size		_$_str_$_2,(.L_1 - _$_str_$_2)
_$_str_$_2:
        /*000b*/ 	.byte	0x5f, 0x5f, 0x43, 0x55, 0x44, 0x41, 0x5f, 0x50, 0x52, 0x45, 0x43, 0x5f, 0x53, 0x51, 0x52, 0x54
        /*001b*/ 	.byte	0x00
.L_1:


//--------------------- .nv.constant0.triton_poi_fused__native_batch_norm_legit_no_training_add_relu_41 --------------------------
	.section	.nv.constant0.triton_poi_fused__native_batch_norm_legit_no_training_add_relu_41,"a",@progbits
	.sectionflags	@""
	.align	4
.nv.constant0.triton_poi_fused__native_batch_norm_legit_no_training_add_relu_41:
	.zero		620
